	.headerflags	@"EF_CUDA_TEXMODE_UNIFIED EF_CUDA_64BIT_ADDRESS EF_CUDA_ACCELERATORS EF_CUDA_SM90 EF_CUDA_VIRTUAL_SM(EF_CUDA_SM90)"
	.elftype	@"ET_EXEC"


//--------------------- .nv.info                  --------------------------
	.section	.nv.info,"",@"SHT_CUDA_INFO"
	.align	4


	//----- nvinfo : EIATTR_REGCOUNT
	.align		4
        /*0000*/ 	.byte	0x04, 0x2f
        /*0002*/ 	.short	(.L_1 - .L_0)
	.align		4
.L_0:
        /*0004*/ 	.word	index@(triton_poi_fused_add_div_mul_3)
        /*0008*/ 	.word	0x00000014


	//----- nvinfo : EIATTR_MIN_STACK_SIZE
	.align		4
.L_1:
        /*000c*/ 	.byte	0x04, 0x12
        /*000e*/ 	.short	(.L_3 - .L_2)
	.align		4
.L_2:
        /*0010*/ 	.word	index@(triton_poi_fused_add_div_mul_3)
        /*0014*/ 	.word	0x00000000


	//----- nvinfo : EIATTR_FRAME_SIZE
	.align		4
.L_3:
        /*0018*/ 	.byte	0x04, 0x11
        /*001a*/ 	.short	(.L_5 - .L_4)
	.align		4
.L_4:
        /*001c*/ 	.word	index@(triton_poi_fused_add_div_mul_3)
        /*0020*/ 	.word	0x00000000


	//----- nvinfo : EIATTR_MIN_STACK_SIZE
	.align		4
.L_5:
        /*0024*/ 	.byte	0x04, 0x12
        /*0026*/ 	.short	(.L_7 - .L_6)
	.align		4
.L_6:
        /*0028*/ 	.word	index@(triton_poi_fused_add_div_mul_3)
        /*002c*/ 	.word	0x00000000
.L_7:


//--------------------- .nv.info.triton_poi_fused_add_div_mul_3 --------------------------
	.section	.nv.info.triton_poi_fused_add_div_mul_3,"",@"SHT_CUDA_INFO"
	.sectionflags	@""
	.align	4


	//----- nvinfo : EIATTR_CUDA_API_VERSION
	.align		4
        /*0000*/ 	.byte	0x04, 0x37
        /*0002*/ 	.short	(.L_9 - .L_8)
.L_8:
        /*0004*/ 	.word	0x0000007c


	//----- nvinfo : EIATTR_KPARAM_INFO
	.align		4
.L_9:
        /*0008*/ 	.byte	0x04, 0x17
        /*000a*/ 	.short	(.L_11 - .L_10)
.L_10:
        /*000c*/ 	.word	0x00000000
        /*0010*/ 	.short	0x0007
        /*0012*/ 	.short	0x0038
        /*0014*/ 	.byte	0x00, 0xf0, 0x11, 0x00


	//----- nvinfo : EIATTR_KPARAM_INFO
	.align		4
.L_11:
        /*0018*/ 	.byte	0x04, 0x17
        /*001a*/ 	.short	(.L_13 - .L_12)
.L_12:
        /*001c*/ 	.word	0x00000000
        /*0020*/ 	.short	0x0006
        /*0022*/ 	.short	0x0030
        /*0024*/ 	.byte	0x00, 0xf4, 0x21, 0x00


	//----- nvinfo : EIATTR_KPARAM_INFO
	.align		4
.L_13:
        /*0028*/ 	.byte	0x04, 0x17
        /*002a*/ 	.short	(.L_15 - .L_14)
.L_14:
        /*002c*/ 	.word	0x00000000
        /*0030*/ 	.short	0x0005
        /*0032*/ 	.short	0x0028
        /*0034*/ 	.byte	0x00, 0xf4, 0x21, 0x00


	//----- nvinfo : EIATTR_KPARAM_INFO
	.align		4
.L_15:
        /*0038*/ 	.byte	0x04, 0x17
        /*003a*/ 	.short	(.L_17 - .L_16)
.L_16:
        /*003c*/ 	.word	0x00000000
        /*0040*/ 	.short	0x0004
        /*0042*/ 	.short	0x0020
        /*0044*/ 	.byte	0x00, 0xf4, 0x21, 0x00


	//----- nvinfo : EIATTR_KPARAM_INFO
	.align		4
.L_17:
        /*0048*/ 	.byte	0x04, 0x17
        /*004a*/ 	.short	(.L_19 - .L_18)
.L_18:
        /*004c*/ 	.word	0x00000000
        /*0050*/ 	.short	0x0003
        /*0052*/ 	.short	0x0018
        /*0054*/ 	.byte	0x00, 0xf4, 0x21, 0x00


	//----- nvinfo : EIATTR_KPARAM_INFO
	.align		4
.L_19:
        /*0058*/ 	.byte	0x04, 0x17
        /*005a*/ 	.short	(.L_21 - .L_20)
.L_20:
        /*005c*/ 	.word	0x00000000
        /*0060*/ 	.short	0x0002
        /*0062*/ 	.short	0x0010
        /*0064*/ 	.byte	0x00, 0xf4, 0x21, 0x00


	//----- nvinfo : EIATTR_KPARAM_INFO
	.align		4
.L_21:
        /*0068*/ 	.byte	0x04, 0x17
        /*006a*/ 	.short	(.L_23 - .L_22)
.L_22:
        /*006c*/ 	.word	0x00000000
        /*0070*/ 	.short	0x0001
        /*0072*/ 	.short	0x0008
        /*0074*/ 	.byte	0x00, 0xf4, 0x21, 0x00


	//----- nvinfo : EIATTR_KPARAM_INFO
	.align		4
.L_23:
        /*0078*/ 	.byte	0x04, 0x17
        /*007a*/ 	.short	(.L_25 - .L_24)
.L_24:
        /*007c*/ 	.word	0x00000000
        /*0080*/ 	.short	0x0000
        /*0082*/ 	.short	0x0000
        /*0084*/ 	.byte	0x00, 0xf4, 0x21, 0x00


	//----- nvinfo : EIATTR_SPARSE_MMA_MASK
	.align		4
.L_25:
        /*0088*/ 	.byte	0x03, 0x50
        /*008a*/ 	.short	0x0000


	//----- nvinfo : EIATTR_MAXREG_COUNT
	.align		4
        /*008c*/ 	.byte	0x03, 0x1b
        /*008e*/ 	.short	0x00ff


	//----- nvinfo : EIATTR_EXIT_INSTR_OFFSETS
	.align		4
        /*0090*/ 	.byte	0x04, 0x1c
        /*0092*/ 	.short	(.L_27 - .L_26)


	//   ....[0]....
.L_26:
        /*0094*/ 	.word	0x00000330


	//   ....[1]....
        /*0098*/ 	.word	0x00000350


	//----- nvinfo : EIATTR_REQNTID
	.align		4
.L_27:
        /*009c*/ 	.byte	0x04, 0x10
        /*009e*/ 	.short	(.L_29 - .L_28)
.L_28:
        /*00a0*/ 	.word	0x00000080
        /*00a4*/ 	.word	0x00000001
        /*00a8*/ 	.word	0x00000001


	//----- nvinfo : EIATTR_CBANK_PARAM_SIZE
	.align		4
.L_29:
        /*00ac*/ 	.byte	0x03, 0x19
        /*00ae*/ 	.short	0x003c


	//----- nvinfo : EIATTR_PARAM_CBANK
	.align		4
        /*00b0*/ 	.byte	0x04, 0x0a
        /*00b2*/ 	.short	(.L_31 - .L_30)
	.align		4
.L_30:
        /*00b4*/ 	.word	index@(.nv.constant0.triton_poi_fused_add_div_mul_3)
        /*00b8*/ 	.short	0x0210
        /*00ba*/ 	.short	0x003c


	//----- nvinfo : EIATTR_SW_WAR
	.align		4
.L_31:
        /*00bc*/ 	.byte	0x04, 0x36
        /*00be*/ 	.short	(.L_33 - .L_32)
.L_32:
        /*00c0*/ 	.word	0x00000008
.L_33:


//--------------------- .nv.callgraph             --------------------------
	.section	.nv.callgraph,"",@"SHT_CUDA_CALLGRAPH"
	.align	4
	.sectionentsize	8
	.align		4
        /*0000*/ 	.word	0x00000000
	.align		4
        /*0004*/ 	.word	0xffffffff
	.align		4
        /*0008*/ 	.word	0x00000000
	.align		4
        /*000c*/ 	.word	0xfffffffe
	.align		4
        /*0010*/ 	.word	0x00000000
	.align		4
        /*0014*/ 	.word	0xfffffffd
	.align		4
        /*0018*/ 	.word	0x00000000
	.align		4
        /*001c*/ 	.word	0xfffffffc


//--------------------- .text.triton_poi_fused_add_div_mul_3 --------------------------
	.section	.text.triton_poi_fused_add_div_mul_3,"ax",@progbits
	.align	128
        .global         triton_poi_fused_add_div_mul_3
        .type           triton_poi_fused_add_div_mul_3,@function
        .size           triton_poi_fused_add_div_mul_3,(.L_x_1 - triton_poi_fused_add_div_mul_3)
        .other          triton_poi_fused_add_div_mul_3,@"STO_CUDA_ENTRY STV_DEFAULT"
triton_poi_fused_add_div_mul_3:
.text.triton_poi_fused_add_div_mul_3:
[----:B------:R-:W0:Y:S01]  /*0000*/  LDC R1, c[0x0][0x28] ;  /* 0x00000a00ff017b82 */ /* 0x000e220000000800 */
[----:B------:R-:W1:Y:S07]  /*0010*/  S2R R0, SR_TID.X ;  /* 0x0000000000007919 */ /* 0x000e6e0000002100 */
[----:B------:R-:W2:Y:S01]  /*0020*/  LDC.64 R14, c[0x0][0x230] ;  /* 0x00008c00ff0e7b82 */ /* 0x000ea20000000a00 */
[----:B------:R-:W-:Y:S01]  /*0030*/  ULDC.64 UR4, c[0x0][0x208] ;  /* 0x0000820000047ab9 */ /* 0x000fe20000000a00 */
[----:B------:R-:W3:Y:S06]  /*0040*/  S2R R3, SR_CTAID.X ;  /* 0x0000000000037919 */ /* 0x000eec0000002500 */
[----:B------:R-:W4:Y:S08]  /*0050*/  LDC.64 R12, c[0x0][0x228] ;  /* 0x00008a00ff0c7b82 */ /* 0x000f300000000a00 */
[----:B------:R-:W5:Y:S08]  /*0060*/  LDC.64 R10, c[0x0][0x218] ;  /* 0x00008600ff0a7b82 */ /* 0x000f700000000a00 */
[----:B------:R-:W4:Y:S01]  /*0070*/  LDC.64 R6, c[0x0][0x220] ;  /* 0x00008800ff067b82 */ /* 0x000f220000000a00 */
[----:B-1----:R-:W-:-:S07]  /*0080*/  LOP3.LUT R0, R0, 0x7f, RZ, 0xc0, !PT ;  /* 0x0000007f00007812 */ /* 0x002fce00078ec0ff */
[----:B------:R-:W1:Y:S01]  /*0090*/  LDC.64 R8, c[0x0][0x210] ;  /* 0x00008400ff087b82 */ /* 0x000e620000000a00 */
[----:B---3--:R-:W-:Y:S02]  /*00a0*/  SHF.R.S32.HI R2, RZ, 0x18, R3 ;  /* 0x00000018ff027819 */ /* 0x008fe40000011403 */
[----:B------:R-:W-:Y:S02]  /*00b0*/  LEA R0, R3, R0, 0x7 ;  /* 0x0000000003007211 */ /* 0x000fe400078e38ff */
[----:B------:R-:W-:-:S03]  /*00c0*/  SGXT R3, R2, 0x1 ;  /* 0x000000010203781a */ /* 0x000fc60000000200 */
[----:B------:R-:W3:Y:S01]  /*00d0*/  LDC.64 R4, c[0x0][0x238] ;  /* 0x00008e00ff047b82 */ /* 0x000ee20000000a00 */
[----:B------:R-:W-:Y:S02]  /*00e0*/  ISETP.GE.AND P2, PT, R0, 0x400, PT ;  /* 0x000004000000780c */ /* 0x000fe40003f46270 */
[----:B------:R-:W-:-:S04]  /*00f0*/  LEA.HI R2, R3, R0, RZ, 0x8 ;  /* 0x0000000003027211 */ /* 0x000fc800078f40ff */
[----:B------:R-:W-:Y:S01]  /*0100*/  SHF.R.S32.HI R16, RZ, 0x8, R2 ;  /* 0x00000008ff107819 */ /* 0x000fe20000011402 */
[----:B------:R-:W-:-:S04]  /*0110*/  HFMA2.MMA R2, -RZ, RZ, 0, 0 ;  /* 0x00000000ff027435 */ /* 0x000fc800000001ff */
[----:B--2---:R-:W-:-:S06]  /*0120*/  IMAD.WIDE R14, R16, 0x4, R14 ;  /* 0x00000004100e7825 */ /* 0x004fcc00078e020e */
[----:B------:R2:W3:Y:S01]  /*0130*/  @!P2 LDG.E.EL R2, desc[UR4][R14.64] ;  /* 0x000000040e02a981 */ /* 0x0004e2000c2e1900 */
[----:B------:R-:W-:-:S04]  /*0140*/  LEA.HI R3, R3, R0, RZ, 0x4 ;  /* 0x0000000003037211 */ /* 0x000fc800078f20ff */
[----:B------:R-:W-:-:S04]  /*0150*/  LOP3.LUT R3, R3, 0xfffffff0, RZ, 0xc0, !PT ;  /* 0xfffffff003037812 */ /* 0x000fc800078ec0ff */
[----:B------:R-:W-:-:S04]  /*0160*/  IADD3 R3, R0, -R3, RZ ;  /* 0x8000000300037210 */ /* 0x000fc80007ffe0ff */
[----:B------:R-:W-:-:S05]  /*0170*/  LEA R17, R16, R3, 0x4 ;  /* 0x0000000310117211 */ /* 0x000fca00078e20ff */
[----:B----4-:R-:W-:Y:S01]  /*0180*/  IMAD.WIDE R12, R17, 0x4, R12 ;  /* 0x00000004110c7825 */ /* 0x010fe200078e020c */
[----:B------:R-:W-:Y:S02]  /*0190*/  CS2R R16, SRZ ;  /* 0x0000000000107805 */ /* 0x000fe4000001ff00 */
[----:B--2---:R-:W-:Y:S01]  /*01a0*/  CS2R R14, SRZ ;  /* 0x00000000000e7805 */ /* 0x004fe2000001ff00 */
[----:B-----5:R-:W-:-:S03]  /*01b0*/  IMAD.WIDE R10, R0, 0x4, R10 ;  /* 0x00000004000a7825 */ /* 0x020fc600078e020a */
[----:B------:R-:W2:Y:S01]  /*01c0*/  @!P2 LDG.E.EL R17, desc[UR4][R12.64] ;  /* 0x000000040c11a981 */ /* 0x000ea2000c2e1900 */
[----:B0-----:R-:W-:-:S03]  /*01d0*/  IMAD.WIDE R6, R3, 0x4, R6 ;  /* 0x0000000403067825 */ /* 0x001fc600078e0206 */
[----:B------:R-:W4:Y:S01]  /*01e0*/  @!P2 LDG.E R14, desc[UR4][R10.64] ;  /* 0x000000040a0ea981 */ /* 0x000f22000c1e1900 */
[----:B-1----:R-:W-:-:S03]  /*01f0*/  IMAD.WIDE R8, R3, 0x4, R8 ;  /* 0x0000000403087825 */ /* 0x002fc600078e0208 */
[----:B------:R0:W4:Y:S01]  /*0200*/  @!P2 LDG.E.EL R15, desc[UR4][R6.64] ;  /* 0x00000004060fa981 */ /* 0x000122000c2e1900 */
[----:B---3--:R-:W-:Y:S01]  /*0210*/  IMAD.WIDE R4, R3, 0x4, R4 ;  /* 0x0000000403047825 */ /* 0x008fe200078e0204 */
[----:B------:R-:W-:-:S04]  /*0220*/  MOV R3, RZ ;  /* 0x000000ff00037202 */ /* 0x000fc80000000f00 */
[----:B------:R1:W3:Y:S04]  /*0230*/  @!P2 LDG.E.EL R16, desc[UR4][R4.64] ;  /* 0x000000040410a981 */ /* 0x0002e8000c2e1900 */
[----:B------:R-:W3:Y:S01]  /*0240*/  @!P2 LDG.E.EL R3, desc[UR4][R8.64] ;  /* 0x000000040803a981 */ /* 0x000ee2000c2e1900 */
[----:B0-----:R-:W1:Y:S02]  /*0250*/  LDC.64 R6, c[0x0][0x240] ;  /* 0x00009000ff067b82 */ /* 0x001e640000000a00 */
[----:B-1----:R-:W-:Y:S01]  /*0260*/  IMAD.WIDE R4, R0, 0x4, R6 ;  /* 0x0000000400047825 */ /* 0x002fe200078e0206 */
[C---:B------:R-:W-:Y:S02]  /*0270*/  FSETP.GT.AND P0, PT, |R2|.reuse, 8.50705917302346158658e+37, PT ;  /* 0x7e8000000200780b */ /* 0x040fe40003f04200 */
[----:B------:R-:W-:-:S11]  /*0280*/  FSETP.GEU.AND P1, PT, |R2|, 1.175494350822287508e-38, PT ;  /* 0x008000000200780b */ /* 0x000fd60003f2e200 */
[----:B------:R-:W-:-:S04]  /*0290*/  @P0 FMUL R2, R2, 0.25 ;  /* 0x3e80000002020820 */ /* 0x000fc80000400000 */
[----:B------:R-:W-:-:S06]  /*02a0*/  @!P1 FMUL R2, R2, 16777216 ;  /* 0x4b80000002029820 */ /* 0x000fcc0000400000 */
[----:B------:R-:W0:Y:S01]  /*02b0*/  MUFU.RCP R2, R2 ;  /* 0x0000000200027308 */ /* 0x000e220000001000 */
[----:B--2---:R-:W-:-:S04]  /*02c0*/  @P0 FMUL R17, R17, 0.25 ;  /* 0x3e80000011110820 */ /* 0x004fc80000400000 */
[----:B------:R-:W-:Y:S01]  /*02d0*/  @!P1 FMUL R17, R17, 16777216 ;  /* 0x4b80000011119820 */ /* 0x000fe20000400000 */
[----:B----4-:R-:W-:-:S03]  /*02e0*/  FADD R14, R15, R14 ;  /* 0x0000000e0f0e7221 */ /* 0x010fc60000000000 */
[----:B0-----:R-:W-:-:S04]  /*02f0*/  FMUL R11, R2, R17 ;  /* 0x00000011020b7220 */ /* 0x001fc80000400000 */
[----:B------:R-:W-:-:S04]  /*0300*/  FMUL R11, R14, R11 ;  /* 0x0000000b0e0b7220 */ /* 0x000fc80000400000 */
[----:B---3--:R-:W-:-:S04]  /*0310*/  FFMA R3, R11, R3, R16 ;  /* 0x000000030b037223 */ /* 0x008fc80000000010 */
[----:B------:R-:W-:Y:S01]  /*0320*/  FADD R3, R14, R3 ;  /* 0x000000030e037221 */ /* 0x000fe20000000000 */
[----:B------:R-:W-:Y:S06]  /*0330*/  @P2 EXIT ;  /* 0x000000000000294d */ /* 0x000fec0003800000 */
[----:B------:R-:W-:Y:S01]  /*0340*/  STG.E desc[UR4][R4.64], R3 ;  /* 0x0000000304007986 */ /* 0x000fe2000c101904 */
[----:B------:R-:W-:Y:S05]  /*0350*/  EXIT ;  /* 0x000000000000794d */ /* 0x000fea0003800000 */
.L_x_0:
[----:B------:R-:W-:-:S00]  /*0360*/  BRA `(.L_x_0) ;  /* 0xfffffffc00fc7947 */ /* 0x000fc0000383ffff */
[----:B------:R-:W-:-:S00]  /*0370*/  NOP ;  /* 0x0000000000007918 */ /* 0x000fc00000000000 */
        /* <DEDUP_REMOVED lines=8> */
.L_x_1:


//--------------------- .nv.constant0.triton_poi_fused_add_div_mul_3 --------------------------
	.section	.nv.constant0.triton_poi_fused_add_div_mul_3,"a",@progbits
	.sectionflags	@""
	.align	4
.nv.constant0.triton_poi_fused_add_div_mul_3:
	.zero		588
